	.headerflags	@"EF_CUDA_TEXMODE_UNIFIED EF_CUDA_64BIT_ADDRESS EF_CUDA_ACCELERATORS EF_CUDA_SM90 EF_CUDA_VIRTUAL_SM(EF_CUDA_SM90)"
	.elftype	@"ET_EXEC"


//--------------------- .nv.info                  --------------------------
	.section	.nv.info,"",@"SHT_CUDA_INFO"
	.align	4


	//----- nvinfo : EIATTR_REGCOUNT
	.align		4
        /*0000*/ 	.byte	0x04, 0x2f
        /*0002*/ 	.short	(.L_1 - .L_0)
	.align		4
.L_0:
        /*0004*/ 	.word	index@(triton_poi_fused_convolution_relu_4)
        /*0008*/ 	.word	0x00000012


	//----- nvinfo : EIATTR_MIN_STACK_SIZE
	.align		4
.L_1:
        /*000c*/ 	.byte	0x04, 0x12
        /*000e*/ 	.short	(.L_3 - .L_2)
	.align		4
.L_2:
        /*0010*/ 	.word	index@(triton_poi_fused_convolution_relu_4)
        /*0014*/ 	.word	0x00000000


	//----- nvinfo : EIATTR_FRAME_SIZE
	.align		4
.L_3:
        /*0018*/ 	.byte	0x04, 0x11
        /*001a*/ 	.short	(.L_5 - .L_4)
	.align		4
.L_4:
        /*001c*/ 	.word	index@(triton_poi_fused_convolution_relu_4)
        /*0020*/ 	.word	0x00000000


	//----- nvinfo : EIATTR_MIN_STACK_SIZE
	.align		4
.L_5:
        /*0024*/ 	.byte	0x04, 0x12
        /*0026*/ 	.short	(.L_7 - .L_6)
	.align		4
.L_6:
        /*0028*/ 	.word	index@(triton_poi_fused_convolution_relu_4)
        /*002c*/ 	.word	0x00000000
.L_7:


//--------------------- .nv.info.triton_poi_fused_convolution_relu_4 --------------------------
	.section	.nv.info.triton_poi_fused_convolution_relu_4,"",@"SHT_CUDA_INFO"
	.sectionflags	@""
	.align	4


	//----- nvinfo : EIATTR_CUDA_API_VERSION
	.align		4
        /*0000*/ 	.byte	0x04, 0x37
        /*0002*/ 	.short	(.L_9 - .L_8)
.L_8:
        /*0004*/ 	.word	0x0000007c


	//----- nvinfo : EIATTR_KPARAM_INFO
	.align		4
.L_9:
        /*0008*/ 	.byte	0x04, 0x17
        /*000a*/ 	.short	(.L_11 - .L_10)
.L_10:
        /*000c*/ 	.word	0x00000000
        /*0010*/ 	.short	0x0002
        /*0012*/ 	.short	0x0010
        /*0014*/ 	.byte	0x00, 0xf0, 0x11, 0x00


	//----- nvinfo : EIATTR_KPARAM_INFO
	.align		4
.L_11:
        /*0018*/ 	.byte	0x04, 0x17
        /*001a*/ 	.short	(.L_13 - .L_12)
.L_12:
        /*001c*/ 	.word	0x00000000
        /*0020*/ 	.short	0x0001
        /*0022*/ 	.short	0x0008
        /*0024*/ 	.byte	0x00, 0xf4, 0x21, 0x00


	//----- nvinfo : EIATTR_KPARAM_INFO
	.align		4
.L_13:
        /*0028*/ 	.byte	0x04, 0x17
        /*002a*/ 	.short	(.L_15 - .L_14)
.L_14:
        /*002c*/ 	.word	0x00000000
        /*0030*/ 	.short	0x0000
        /*0032*/ 	.short	0x0000
        /*0034*/ 	.byte	0x00, 0xf4, 0x21, 0x00


	//----- nvinfo : EIATTR_SPARSE_MMA_MASK
	.align		4
.L_15:
        /*0038*/ 	.byte	0x03, 0x50
        /*003a*/ 	.short	0x0000


	//----- nvinfo : EIATTR_MAXREG_COUNT
	.align		4
        /*003c*/ 	.byte	0x03, 0x1b
        /*003e*/ 	.short	0x00ff


	//----- nvinfo : EIATTR_EXIT_INSTR_OFFSETS
	.align		4
        /*0040*/ 	.byte	0x04, 0x1c
        /*0042*/ 	.short	(.L_17 - .L_16)


	//   ....[0]....
.L_16:
        /*0044*/ 	.word	0x00000460


	//----- nvinfo : EIATTR_REQNTID
	.align		4
.L_17:
        /*0048*/ 	.byte	0x04, 0x10
        /*004a*/ 	.short	(.L_19 - .L_18)
.L_18:
        /*004c*/ 	.word	0x00000080
        /*0050*/ 	.word	0x00000001
        /*0054*/ 	.word	0x00000001


	//----- nvinfo : EIATTR_CBANK_PARAM_SIZE
	.align		4
.L_19:
        /*0058*/ 	.byte	0x03, 0x19
        /*005a*/ 	.short	0x0014


	//----- nvinfo : EIATTR_PARAM_CBANK
	.align		4
        /*005c*/ 	.byte	0x04, 0x0a
        /*005e*/ 	.short	(.L_21 - .L_20)
	.align		4
.L_20:
        /*0060*/ 	.word	index@(.nv.constant0.triton_poi_fused_convolution_relu_4)
        /*0064*/ 	.short	0x0210
        /*0066*/ 	.short	0x0014


	//----- nvinfo : EIATTR_SW_WAR
	.align		4
.L_21:
        /*0068*/ 	.byte	0x04, 0x36
        /*006a*/ 	.short	(.L_23 - .L_22)
.L_22:
        /*006c*/ 	.word	0x00000008
.L_23:


//--------------------- .nv.callgraph             --------------------------
	.section	.nv.callgraph,"",@"SHT_CUDA_CALLGRAPH"
	.align	4
	.sectionentsize	8
	.align		4
        /*0000*/ 	.word	0x00000000
	.align		4
        /*0004*/ 	.word	0xffffffff
	.align		4
        /*0008*/ 	.word	0x00000000
	.align		4
        /*000c*/ 	.word	0xfffffffe
	.align		4
        /*0010*/ 	.word	0x00000000
	.align		4
        /*0014*/ 	.word	0xfffffffd
	.align		4
        /*0018*/ 	.word	0x00000000
	.align		4
        /*001c*/ 	.word	0xfffffffc


//--------------------- .text.triton_poi_fused_convolution_relu_4 --------------------------
	.section	.text.triton_poi_fused_convolution_relu_4,"ax",@progbits
	.align	128
        .global         triton_poi_fused_convolution_relu_4
        .type           triton_poi_fused_convolution_relu_4,@function
        .size           triton_poi_fused_convolution_relu_4,(.L_x_1 - triton_poi_fused_convolution_relu_4)
        .other          triton_poi_fused_convolution_relu_4,@"STO_CUDA_ENTRY STV_DEFAULT"
triton_poi_fused_convolution_relu_4:
.text.triton_poi_fused_convolution_relu_4:
[----:B------:R-:W-:Y:S01]  /*0000*/  LDC R1, c[0x0][0x28] ;  /* 0x00000a00ff017b82 */ /* 0x000fe20000000800 */
[----:B------:R-:W1:Y:S01]  /*0010*/  S2R R0, SR_TID.X ;  /* 0x0000000000007919 */ /* 0x000e620000002100 */
[----:B------:R-:W-:Y:S01]  /*0020*/  IMAD.MOV.U32 R2, RZ, RZ, RZ ;  /* 0x000000ffff027224 */ /* 0x000fe200078e00ff */
[----:B------:R-:W-:Y:S01]  /*0030*/  ULDC.64 UR4, c[0x0][0x208] ;  /* 0x0000820000047ab9 */ /* 0x000fe20000000a00 */
[----:B------:R-:W-:Y:S01]  /*0040*/  IMAD.MOV.U32 R4, RZ, RZ, RZ ;  /* 0x000000ffff047224 */ /* 0x000fe200078e00ff */
[----:B------:R-:W2:Y:S01]  /*0050*/  S2R R3, SR_CTAID.X ;  /* 0x0000000000037919 */ /* 0x000ea20000002500 */
[----:B-1----:R-:W-:-:S05]  /*0060*/  IMAD.SHL.U32 R0, R0, 0x4, RZ ;  /* 0x0000000400007824 */ /* 0x002fca00078e00ff */
[----:B------:R-:W-:-:S05]  /*0070*/  LOP3.LUT R0, R0, 0x1fc, RZ, 0xc0, !PT ;  /* 0x000001fc00007812 */ /* 0x000fca00078ec0ff */
[----:B--2---:R-:W-:-:S04]  /*0080*/  IMAD R3, R3, 0x400, R0 ;  /* 0x0000040003037824 */ /* 0x004fc800078e0200 */
[----:B------:R-:W-:-:S04]  /*0090*/  IMAD.HI R0, R3, -0x64a7c8c7, R2 ;  /* 0x9b58373903007827 */ /* 0x000fc800078e0202 */
[----:B------:R-:W-:Y:S01]  /*00a0*/  VIADD R5, R3, 0x200 ;  /* 0x0000020003057836 */ /* 0x000fe20000000000 */
[----:B------:R-:W-:-:S03]  /*00b0*/  SHF.R.U32.HI R7, RZ, 0x1f, R0 ;  /* 0x0000001fff077819 */ /* 0x000fc60000011600 */
[----:B------:R-:W-:Y:S01]  /*00c0*/  IMAD.HI R4, R5, -0x64a7c8c7, R4 ;  /* 0x9b58373905047827 */ /* 0x000fe200078e0204 */
[----:B------:R-:W-:-:S04]  /*00d0*/  LEA.HI.SX32 R0, R0, R7, 0xf ;  /* 0x0000000700007211 */ /* 0x000fc800078f7aff */
[----:B------:R-:W-:Y:S02]  /*00e0*/  SHF.R.U32.HI R5, RZ, 0x1f, R4 ;  /* 0x0000001fff057819 */ /* 0x000fe40000011604 */
[----:B------:R-:W-:Y:S02]  /*00f0*/  PRMT R6, R0, 0x9910, RZ ;  /* 0x0000991000067816 */ /* 0x000fe400000000ff */
[----:B------:R-:W-:-:S03]  /*0100*/  LEA.HI.SX32 R2, R4, R5, 0xf ;  /* 0x0000000504027211 */ /* 0x000fc600078f7aff */
[----:B------:R-:W-:Y:S01]  /*0110*/  IMAD.MOV.U32 R4, RZ, RZ, R6 ;  /* 0x000000ffff047224 */ /* 0x000fe200078e0006 */
[----:B------:R-:W-:-:S04]  /*0120*/  PRMT R5, R2, 0x9910, RZ ;  /* 0x0000991002057816 */ /* 0x000fc800000000ff */
[----:B------:R-:W-:Y:S02]  /*0130*/  SHF.R.S32.HI R4, RZ, 0xf, R4 ;  /* 0x0000000fff047819 */ /* 0x000fe40000011404 */
[----:B------:R-:W-:Y:S02]  /*0140*/  SHF.R.S32.HI R5, RZ, 0xf, R5 ;  /* 0x0000000fff057819 */ /* 0x000fe40000011405 */
[----:B------:R-:W-:Y:S02]  /*0150*/  LOP3.LUT R7, R4, 0xffff, RZ, 0xc0, !PT ;  /* 0x0000ffff04077812 */ /* 0x000fe400078ec0ff */
[----:B------:R-:W-:Y:S02]  /*0160*/  LOP3.LUT R9, R5, 0xffff, RZ, 0xc0, !PT ;  /* 0x0000ffff05097812 */ /* 0x000fe400078ec0ff */
[----:B------:R-:W-:Y:S02]  /*0170*/  LEA.HI R4, R7, R0, RZ, 0x15 ;  /* 0x0000000007047211 */ /* 0x000fe400078fa8ff */
[----:B------:R-:W-:Y:S01]  /*0180*/  LEA.HI R9, R9, R2, RZ, 0x15 ;  /* 0x0000000209097211 */ /* 0x000fe200078fa8ff */
[----:B------:R-:W1:Y:S01]  /*0190*/  LDC.64 R6, c[0x0][0x210] ;  /* 0x00008400ff067b82 */ /* 0x000e620000000a00 */
[----:B------:R-:W-:-:S02]  /*01a0*/  LOP3.LUT R8, R4, 0xffe0, RZ, 0xc0, !PT ;  /* 0x0000ffe004087812 */ /* 0x000fc400078ec0ff */
[----:B------:R-:W-:-:S03]  /*01b0*/  LOP3.LUT R9, R9, 0xffe0, RZ, 0xc0, !PT ;  /* 0x0000ffe009097812 */ /* 0x000fc600078ec0ff */
[----:B------:R-:W-:Y:S02]  /*01c0*/  IMAD.MOV R8, RZ, RZ, -R8 ;  /* 0x000000ffff087224 */ /* 0x000fe400078e0a08 */
[----:B------:R-:W2:Y:S01]  /*01d0*/  LDC.64 R4, c[0x0][0x218] ;  /* 0x00008600ff047b82 */ /* 0x000ea20000000a00 */
[----:B------:R-:W-:Y:S02]  /*01e0*/  IMAD.MOV R9, RZ, RZ, -R9 ;  /* 0x000000ffff097224 */ /* 0x000fe400078e0a09 */
[----:B------:R-:W-:-:S03]  /*01f0*/  PRMT R11, R8, 0x7710, RZ ;  /* 0x00007710080b7816 */ /* 0x000fc600000000ff */
[----:B------:R-:W-:Y:S02]  /*0200*/  PRMT R9, R9, 0x7710, RZ ;  /* 0x0000771009097816 */ /* 0x000fe400000000ff */
[----:B------:R-:W-:-:S03]  /*0210*/  IMAD.IADD R0, R0, 0x1, R11 ;  /* 0x0000000100007824 */ /* 0x000fc600078e020b */
[----:B------:R-:W-:Y:S02]  /*0220*/  IMAD.IADD R2, R2, 0x1, R9 ;  /* 0x0000000102027824 */ /* 0x000fe400078e0209 */
[----:B------:R-:W-:-:S03]  /*0230*/  PRMT R13, R0, 0x9910, RZ ;  /* 0x00009910000d7816 */ /* 0x000fc600000000ff */
[----:B------:R-:W-:Y:S01]  /*0240*/  PRMT R15, R2, 0x9910, RZ ;  /* 0x00009910020f7816 */ /* 0x000fe200000000ff */
[----:B-1----:R-:W-:-:S05]  /*0250*/  IMAD.WIDE R2, R3, 0x4, R6 ;  /* 0x0000000403027825 */ /* 0x002fca00078e0206 */
[----:B------:R-:W3:Y:S01]  /*0260*/  LDG.E.128 R8, desc[UR4][R2.64] ;  /* 0x0000000402087981 */ /* 0x000ee2000c1e1d00 */
[----:B--2---:R-:W-:-:S04]  /*0270*/  IMAD.WIDE R12, R13, 0x4, R4 ;  /* 0x000000040d0c7825 */ /* 0x004fc800078e0204 */
[----:B------:R-:W-:Y:S02]  /*0280*/  IMAD.WIDE R14, R15, 0x4, R4 ;  /* 0x000000040f0e7825 */ /* 0x000fe400078e0204 */
[----:B------:R-:W3:Y:S04]  /*0290*/  LDG.E.EL R12, desc[UR4][R12.64] ;  /* 0x000000040c0c7981 */ /* 0x000ee8000c2e1900 */
[----:B------:R-:W2:Y:S04]  /*02a0*/  LDG.E.EL R14, desc[UR4][R14.64] ;  /* 0x000000040e0e7981 */ /* 0x000ea8000c2e1900 */
[----:B------:R-:W2:Y:S01]  /*02b0*/  LDG.E.128 R4, desc[UR4][R2.64+0x800] ;  /* 0x0008000402047981 */ /* 0x000ea2000c1e1d00 */
[CC--:B---3--:R-:W-:Y:S01]  /*02c0*/  FSETP.GEU.AND P6, PT, R9.reuse, -R12.reuse, PT ;  /* 0x8000000c0900720b */ /* 0x0c8fe20003fce000 */
[--C-:B------:R-:W-:Y:S01]  /*02d0*/  FADD R9, R9, R12.reuse ;  /* 0x0000000c09097221 */ /* 0x100fe20000000000 */
[CC--:B------:R-:W-:Y:S01]  /*02e0*/  FSETP.GEU.AND P0, PT, R10.reuse, -R12.reuse, PT ;  /* 0x8000000c0a00720b */ /* 0x0c0fe20003f0e000 */
[--C-:B------:R-:W-:Y:S01]  /*02f0*/  FADD R10, R10, R12.reuse ;  /* 0x0000000c0a0a7221 */ /* 0x100fe20000000000 */
[CC--:B------:R-:W-:Y:S01]  /*0300*/  FSETP.GEU.AND P1, PT, R11.reuse, -R12.reuse, PT ;  /* 0x8000000c0b00720b */ /* 0x0c0fe20003f2e000 */
[--C-:B------:R-:W-:Y:S01]  /*0310*/  FADD R11, R11, R12.reuse ;  /* 0x0000000c0b0b7221 */ /* 0x100fe20000000000 */
[C---:B------:R-:W-:Y:S01]  /*0320*/  FSETP.GEU.AND P2, PT, R8.reuse, -R12, PT ;  /* 0x8000000c0800720b */ /* 0x040fe20003f4e000 */
[----:B------:R-:W-:Y:S01]  /*0330*/  FADD R8, R8, R12 ;  /* 0x0000000c08087221 */ /* 0x000fe20000000000 */
[CC--:B--2---:R-:W-:Y:S01]  /*0340*/  FSETP.GEU.AND P3, PT, R5.reuse, -R14.reuse, PT ;  /* 0x8000000e0500720b */ /* 0x0c4fe20003f6e000 */
[--C-:B------:R-:W-:Y:S01]  /*0350*/  FADD R0, R5, R14.reuse ;  /* 0x0000000e05007221 */ /* 0x100fe20000000000 */
[----:B------:R-:W-:Y:S01]  /*0360*/  SEL R5, R9, RZ, P6 ;  /* 0x000000ff09057207 */ /* 0x000fe20003000000 */
[C-C-:B------:R-:W-:Y:S01]  /*0370*/  FADD R12, R6.reuse, R14.reuse ;  /* 0x0000000e060c7221 */ /* 0x140fe20000000000 */
[-C--:B------:R-:W-:Y:S01]  /*0380*/  FSETP.GEU.AND P4, PT, R6, -R14.reuse, PT ;  /* 0x8000000e0600720b */ /* 0x080fe20003f8e000 */
[C---:B------:R-:W-:Y:S01]  /*0390*/  FADD R13, R7.reuse, R14 ;  /* 0x0000000e070d7221 */ /* 0x040fe20000000000 */
[----:B------:R-:W-:-:S02]  /*03a0*/  FSETP.GEU.AND P5, PT, R7, -R14, PT ;  /* 0x8000000e0700720b */ /* 0x000fc40003fae000 */
[C---:B------:R-:W-:Y:S01]  /*03b0*/  FSETP.GEU.AND P6, PT, R4.reuse, -R14, PT ;  /* 0x8000000e0400720b */ /* 0x040fe20003fce000 */
[----:B------:R-:W-:Y:S01]  /*03c0*/  FADD R14, R4, R14 ;  /* 0x0000000e040e7221 */ /* 0x000fe20000000000 */
[----:B------:R-:W-:Y:S02]  /*03d0*/  SEL R6, R10, RZ, P0 ;  /* 0x000000ff0a067207 */ /* 0x000fe40000000000 */
[----:B------:R-:W-:Y:S02]  /*03e0*/  SEL R7, R11, RZ, P1 ;  /* 0x000000ff0b077207 */ /* 0x000fe40000800000 */
[----:B------:R-:W-:Y:S02]  /*03f0*/  SEL R4, R8, RZ, P2 ;  /* 0x000000ff08047207 */ /* 0x000fe40001000000 */
[----:B------:R-:W-:Y:S02]  /*0400*/  SEL R9, R0, RZ, P3 ;  /* 0x000000ff00097207 */ /* 0x000fe40001800000 */
[----:B------:R-:W-:-:S02]  /*0410*/  SEL R10, R12, RZ, P4 ;  /* 0x000000ff0c0a7207 */ /* 0x000fc40002000000 */
[----:B------:R-:W-:Y:S02]  /*0420*/  SEL R11, R13, RZ, P5 ;  /* 0x000000ff0d0b7207 */ /* 0x000fe40002800000 */
[----:B------:R-:W-:Y:S01]  /*0430*/  SEL R8, R14, RZ, P6 ;  /* 0x000000ff0e087207 */ /* 0x000fe20003000000 */
[----:B------:R-:W-:Y:S04]  /*0440*/  STG.E.128 desc[UR4][R2.64], R4 ;  /* 0x0000000402007986 */ /* 0x000fe8000c101d04 */
[----:B------:R-:W-:Y:S01]  /*0450*/  STG.E.128 desc[UR4][R2.64+0x800], R8 ;  /* 0x0008000802007986 */ /* 0x000fe2000c101d04 */
[----:B------:R-:W-:Y:S05]  /*0460*/  EXIT ;  /* 0x000000000000794d */ /* 0x000fea0003800000 */
.L_x_0:
[----:B------:R-:W-:-:S00]  /*0470*/  BRA `(.L_x_0) ;  /* 0xfffffffc00fc7947 */ /* 0x000fc0000383ffff */
[----:B------:R-:W-:-:S00]  /*0480*/  NOP ;  /* 0x0000000000007918 */ /* 0x000fc00000000000 */
[----:B------:R-:W-:-:S00]  /*0490*/  NOP ;  /* 0x0000000000007918 */ /* 0x000fc00000000000 */
[----:B------:R-:W-:-:S00]  /*04a0*/  NOP ;  /* 0x0000000000007918 */ /* 0x000fc00000000000 */
[----:B------:R-:W-:-:S00]  /*04b0*/  NOP ;  /* 0x0000000000007918 */ /* 0x000fc00000000000 */
[----:B------:R-:W-:-:S00]  /*04c0*/  NOP ;  /* 0x0000000000007918 */ /* 0x000fc00000000000 */
[----:B------:R-:W-:-:S00]  /*04d0*/  NOP ;  /* 0x0000000000007918 */ /* 0x000fc00000000000 */
[----:B------:R-:W-:-:S00]  /*04e0*/  NOP ;  /* 0x0000000000007918 */ /* 0x000fc00000000000 */
[----:B------:R-:W-:-:S00]  /*04f0*/  NOP ;  /* 0x0000000000007918 */ /* 0x000fc00000000000 */
.L_x_1:


//--------------------- .nv.constant0.triton_poi_fused_convolution_relu_4 --------------------------
	.section	.nv.constant0.triton_poi_fused_convolution_relu_4,"a",@progbits
	.sectionflags	@""
	.align	4
.nv.constant0.triton_poi_fused_convolution_relu_4:
	.zero		548
